//
// Generated by NVIDIA NVVM Compiler
//
// Compiler Build ID: CL-36424714
// Cuda compilation tools, release 13.0, V13.0.88
// Based on NVVM 20.0.0
//

.version 9.0
.target sm_100
.address_size 64

	// .globl	_Z3abcv

.visible .entry _Z3abcv()
{


	ret;

}


// ===== COMPILED SASS (sm_100) =====

	.target	sm_100

	.elftype	@"ET_EXEC"


//--------------------- .note.nv.tkinfo           --------------------------
	.section	.note.nv.tkinfo,"",@"SHT_NOTE"
	.sectionflags	@"SHF_NOTE_NV_TKINFO"
	.tkinfo
        /*0018*/ 	.word	0x00000002
        /*0030*/ 	.string	""
        /*0030*/ 	.string	"ptxas"
        /*0030*/ 	.string	"Cuda compilation tools, release 13.0, V13.0.88"
        /*0030*/ 	.string	"Build cuda_13.0.r13.0/compiler.36424714_0"
        /*0030*/ 	.string	"-arch sm_100 -m 64 "



//--------------------- .note.nv.cuinfo           --------------------------
	.section	.note.nv.cuinfo,"",@"SHT_NOTE"
	.sectionflags	@"SHF_NOTE_NV_CUINFO"
        /*0018*/ 	.short	0x0002
        /*001a*/ 	.short	0x0064
        /*001c*/ 	.short	0x0082
	.zero		2


//--------------------- .nv.info                  --------------------------
	.section	.nv.info,"",@"SHT_CUDA_INFO"
	.align	4


	//----- nvinfo : EIATTR_REGCOUNT
	.align		4
        /*0000*/ 	.byte	0x04, 0x2f
        /*0002*/ 	.short	(.L_1 - .L_0)
	.align		4
.L_0:
        /*0004*/ 	.word	index@(_Z3abcv)
        /*0008*/ 	.word	0x00000004


	//----- nvinfo : EIATTR_FRAME_SIZE
	.align		4
.L_1:
        /*000c*/ 	.byte	0x04, 0x11
        /*000e*/ 	.short	(.L_3 - .L_2)
	.align		4
.L_2:
        /*0010*/ 	.word	index@(_Z3abcv)
        /*0014*/ 	.word	0x00000000


	//----- nvinfo : EIATTR_MIN_STACK_SIZE
	.align		4
.L_3:
        /*0018*/ 	.byte	0x04, 0x12
        /*001a*/ 	.short	(.L_5 - .L_4)
	.align		4
.L_4:
        /*001c*/ 	.word	index@(_Z3abcv)
        /*0020*/ 	.word	0x00000000
.L_5:


//--------------------- .nv.compat                --------------------------
	.section	.nv.compat,"",@"SHT_CUDA_COMPAT_INFO"
	.align	4
        /*0000*/ 	.byte	0x02, 0x09, 0x00, 0x00, 0x02, 0x02, 0x01, 0x00, 0x02, 0x05, 0x05, 0x00, 0x03, 0x07, 0x01, 0x01
        /*0010*/ 	.byte	0x02, 0x03, 0x00, 0x00, 0x02, 0x06, 0x01, 0x00, 0x04, 0x0b, 0x08, 0x00, 0x09, 0x00, 0x00, 0x00
        /*0020*/ 	.byte	0x00, 0x00, 0x00, 0x00


//--------------------- .nv.info._Z3abcv          --------------------------
	.section	.nv.info._Z3abcv,"",@"SHT_CUDA_INFO"
	.sectionflags	@""
	.align	4


	//----- nvinfo : EIATTR_CUDA_API_VERSION
	.align		4
        /*0000*/ 	.byte	0x04, 0x37
        /*0002*/ 	.short	(.L_7 - .L_6)
.L_6:
        /*0004*/ 	.word	0x00000082


	//----- nvinfo : EIATTR_SPARSE_MMA_MASK
	.align		4
.L_7:
        /*0008*/ 	.byte	0x03, 0x50
        /*000a*/ 	.short	0x0000


	//----- nvinfo : EIATTR_MAXREG_COUNT
	.align		4
        /*000c*/ 	.byte	0x03, 0x1b
        /*000e*/ 	.short	0x00ff


	//----- nvinfo : EIATTR_MERCURY_ISA_VERSION
	.align		4
        /*0010*/ 	.byte	0x03, 0x5f
        /*0012*/ 	.short	0x0101


	//----- nvinfo : EIATTR_VRC_CTA_INIT_COUNT
	.align		4
        /*0014*/ 	.byte	0x02, 0x4a
	.zero		1
	.zero		1


	//----- nvinfo : EIATTR_EXIT_INSTR_OFFSETS
	.align		4
        /*0018*/ 	.byte	0x04, 0x1c
        /*001a*/ 	.short	(.L_9 - .L_8)


	//   ....[0]....
.L_8:
        /*001c*/ 	.word	0x00000010


	//----- nvinfo : EIATTR_SW_WAR
	.align		4
.L_9:
        /*0020*/ 	.byte	0x04, 0x36
        /*0022*/ 	.short	(.L_11 - .L_10)
.L_10:
        /*0024*/ 	.word	0x00000008
.L_11:


//--------------------- .nv.callgraph             --------------------------
	.section	.nv.callgraph,"",@"SHT_CUDA_CALLGRAPH"
	.align	4
	.sectionentsize	8
	.align		4
        /*0000*/ 	.word	0x00000000
	.align		4
        /*0004*/ 	.word	0xffffffff
	.align		4
        /*0008*/ 	.word	0x00000000
	.align		4
        /*000c*/ 	.word	0xfffffffe
	.align		4
        /*0010*/ 	.word	0x00000000
	.align		4
        /*0014*/ 	.word	0xfffffffd
	.align		4
        /*0018*/ 	.word	0x00000000
	.align		4
        /*001c*/ 	.word	0xfffffffc


//--------------------- .text._Z3abcv             --------------------------
	.section	.text._Z3abcv,"ax",@progbits
	.align	128
        .global         _Z3abcv
        .type           _Z3abcv,@function
        .size           _Z3abcv,(.L_x_1 - _Z3abcv)
        .other          _Z3abcv,@"STO_CUDA_ENTRY STV_DEFAULT"
_Z3abcv:
.text._Z3abcv:
[----:B------:R-:W-:Y:S01]  /*0000*/  LDC R1, c[0x0][0x37c] ;  /* 0x0000df00ff017b82 */ /* 0x000fe20000000800 */
[----:B------:R-:W-:Y:S05]  /*0010*/  EXIT ;  /* 0x000000000000794d */ /* 0x000fea0003800000 */
.L_x_0:
[----:B------:R-:W-:-:S00]  /*0020*/  BRA `(.L_x_0) ;  /* 0xfffffffc00fc7947 */ /* 0x000fc0000383ffff */
[----:B------:R-:W-:-:S00]  /*0030*/  NOP ;  /* 0x0000000000007918 */ /* 0x000fc00000000000 */
        /* <DEDUP_REMOVED lines=12> */
.L_x_1:


//--------------------- .nv.shared.reserved.0     --------------------------
	.section	.nv.shared.reserved.0,"aw",@nobits
	.weak		__nv_reservedSMEM_offset_0_alias
	.size		__nv_reservedSMEM_offset_0_alias, 0, 64
	.other		__nv_reservedSMEM_offset_0_alias,@"STO_CUDA_RESERVED_SHARED STV_DEFAULT"
__nv_reservedSMEM_offset_0_alias:
	.zero		0
	.zero		64


//--------------------- .nv.constant0._Z3abcv     --------------------------
	.section	.nv.constant0._Z3abcv,"a",@progbits
	.sectionflags	@""
	.align	4
.nv.constant0._Z3abcv:
	.zero		896


//--------------------- SYMBOLS --------------------------

	.type		.nv.reservedSmem.offset0,@object
	.size		.nv.reservedSmem.offset0,0x4
